//
// Generated by NVIDIA NVVM Compiler
//
// Compiler Build ID: CL-36424714
// Cuda compilation tools, release 13.0, V13.0.88
// Based on NVVM 20.0.0
//

.version 9.0
.target sm_100
.address_size 64

	// .globl	_Z21one_hot_encode_kernelPsPiii

.visible .entry _Z21one_hot_encode_kernelPsPiii(
	.param .u64 .ptr .align 1 _Z21one_hot_encode_kernelPsPiii_param_0,
	.param .u64 .ptr .align 1 _Z21one_hot_encode_kernelPsPiii_param_1,
	.param .u32 _Z21one_hot_encode_kernelPsPiii_param_2,
	.param .u32 _Z21one_hot_encode_kernelPsPiii_param_3
)
{
	.reg .pred 	%p<5>;
	.reg .b32 	%r<10>;
	.reg .b64 	%rd<9>;

	ld.param.u64 	%rd1, [_Z21one_hot_encode_kernelPsPiii_param_0];
	ld.param.u64 	%rd2, [_Z21one_hot_encode_kernelPsPiii_param_1];
	ld.param.u32 	%r4, [_Z21one_hot_encode_kernelPsPiii_param_2];
	ld.param.u32 	%r3, [_Z21one_hot_encode_kernelPsPiii_param_3];
	mov.u32 	%r5, %ctaid.x;
	mov.u32 	%r6, %ntid.x;
	mov.u32 	%r7, %tid.x;
	mad.lo.s32 	%r1, %r5, %r6, %r7;
	setp.ge.s32 	%p1, %r1, %r4;
	@%p1 bra 	$L__BB0_3;
	cvta.to.global.u64 	%rd3, %rd1;
	mul.wide.s32 	%rd4, %r1, 2;
	add.s64 	%rd5, %rd3, %rd4;
	ld.global.s16 	%r2, [%rd5];
	setp.lt.s32 	%p2, %r2, 0;
	setp.le.s32 	%p3, %r3, %r2;
	or.pred  	%p4, %p2, %p3;
	@%p4 bra 	$L__BB0_3;
	mad.lo.s32 	%r8, %r3, %r1, %r2;
	cvta.to.global.u64 	%rd6, %rd2;
	mul.wide.s32 	%rd7, %r8, 4;
	add.s64 	%rd8, %rd6, %rd7;
	mov.b32 	%r9, 1;
	st.global.u32 	[%rd8], %r9;
$L__BB0_3:
	ret;

}


// ===== COMPILED SASS (sm_100) =====

	.target	sm_100

	.elftype	@"ET_EXEC"


//--------------------- .note.nv.tkinfo           --------------------------
	.section	.note.nv.tkinfo,"",@"SHT_NOTE"
	.sectionflags	@"SHF_NOTE_NV_TKINFO"
	.tkinfo
        /*0018*/ 	.word	0x00000002
        /*0030*/ 	.string	""
        /*0030*/ 	.string	"ptxas"
        /*0030*/ 	.string	"Cuda compilation tools, release 13.0, V13.0.88"
        /*0030*/ 	.string	"Build cuda_13.0.r13.0/compiler.36424714_0"
        /*0030*/ 	.string	"-arch sm_100 -m 64 "



//--------------------- .note.nv.cuinfo           --------------------------
	.section	.note.nv.cuinfo,"",@"SHT_NOTE"
	.sectionflags	@"SHF_NOTE_NV_CUINFO"
        /*0018*/ 	.short	0x0002
        /*001a*/ 	.short	0x0064
        /*001c*/ 	.short	0x0082
	.zero		2


//--------------------- .nv.info                  --------------------------
	.section	.nv.info,"",@"SHT_CUDA_INFO"
	.align	4


	//----- nvinfo : EIATTR_REGCOUNT
	.align		4
        /*0000*/ 	.byte	0x04, 0x2f
        /*0002*/ 	.short	(.L_1 - .L_0)
	.align		4
.L_0:
        /*0004*/ 	.word	index@(_Z21one_hot_encode_kernelPsPiii)
        /*0008*/ 	.word	0x0000000a


	//----- nvinfo : EIATTR_FRAME_SIZE
	.align		4
.L_1:
        /*000c*/ 	.byte	0x04, 0x11
        /*000e*/ 	.short	(.L_3 - .L_2)
	.align		4
.L_2:
        /*0010*/ 	.word	index@(_Z21one_hot_encode_kernelPsPiii)
        /*0014*/ 	.word	0x00000000


	//----- nvinfo : EIATTR_MIN_STACK_SIZE
	.align		4
.L_3:
        /*0018*/ 	.byte	0x04, 0x12
        /*001a*/ 	.short	(.L_5 - .L_4)
	.align		4
.L_4:
        /*001c*/ 	.word	index@(_Z21one_hot_encode_kernelPsPiii)
        /*0020*/ 	.word	0x00000000
.L_5:


//--------------------- .nv.compat                --------------------------
	.section	.nv.compat,"",@"SHT_CUDA_COMPAT_INFO"
	.align	4
        /*0000*/ 	.byte	0x02, 0x09, 0x00, 0x00, 0x02, 0x02, 0x01, 0x00, 0x02, 0x05, 0x05, 0x00, 0x03, 0x07, 0x01, 0x01
        /*0010*/ 	.byte	0x02, 0x03, 0x00, 0x00, 0x02, 0x06, 0x01, 0x00, 0x04, 0x0b, 0x08, 0x00, 0x09, 0x00, 0x00, 0x00
        /*0020*/ 	.byte	0x00, 0x00, 0x00, 0x00


//--------------------- .nv.info._Z21one_hot_encode_kernelPsPiii --------------------------
	.section	.nv.info._Z21one_hot_encode_kernelPsPiii,"",@"SHT_CUDA_INFO"
	.sectionflags	@""
	.align	4


	//----- nvinfo : EIATTR_CUDA_API_VERSION
	.align		4
        /*0000*/ 	.byte	0x04, 0x37
        /*0002*/ 	.short	(.L_7 - .L_6)
.L_6:
        /*0004*/ 	.word	0x00000082


	//----- nvinfo : EIATTR_KPARAM_INFO
	.align		4
.L_7:
        /*0008*/ 	.byte	0x04, 0x17
        /*000a*/ 	.short	(.L_9 - .L_8)
.L_8:
        /*000c*/ 	.word	0x00000000
        /*0010*/ 	.short	0x0003
        /*0012*/ 	.short	0x0014
        /*0014*/ 	.byte	0x00, 0xf0, 0x11, 0x00


	//----- nvinfo : EIATTR_KPARAM_INFO
	.align		4
.L_9:
        /*0018*/ 	.byte	0x04, 0x17
        /*001a*/ 	.short	(.L_11 - .L_10)
.L_10:
        /*001c*/ 	.word	0x00000000
        /*0020*/ 	.short	0x0002
        /*0022*/ 	.short	0x0010
        /*0024*/ 	.byte	0x00, 0xf0, 0x11, 0x00


	//----- nvinfo : EIATTR_KPARAM_INFO
	.align		4
.L_11:
        /*0028*/ 	.byte	0x04, 0x17
        /*002a*/ 	.short	(.L_13 - .L_12)
.L_12:
        /*002c*/ 	.word	0x00000000
        /*0030*/ 	.short	0x0001
        /*0032*/ 	.short	0x0008
        /*0034*/ 	.byte	0x00, 0xf5, 0x21, 0x00


	//----- nvinfo : EIATTR_KPARAM_INFO
	.align		4
.L_13:
        /*0038*/ 	.byte	0x04, 0x17
        /*003a*/ 	.short	(.L_15 - .L_14)
.L_14:
        /*003c*/ 	.word	0x00000000
        /*0040*/ 	.short	0x0000
        /*0042*/ 	.short	0x0000
        /*0044*/ 	.byte	0x00, 0xf5, 0x21, 0x00


	//----- nvinfo : EIATTR_SPARSE_MMA_MASK
	.align		4
.L_15:
        /*0048*/ 	.byte	0x03, 0x50
        /*004a*/ 	.short	0x0000


	//----- nvinfo : EIATTR_MAXREG_COUNT
	.align		4
        /*004c*/ 	.byte	0x03, 0x1b
        /*004e*/ 	.short	0x00ff


	//----- nvinfo : EIATTR_MERCURY_ISA_VERSION
	.align		4
        /*0050*/ 	.byte	0x03, 0x5f
        /*0052*/ 	.short	0x0101


	//----- nvinfo : EIATTR_VRC_CTA_INIT_COUNT
	.align		4
        /*0054*/ 	.byte	0x02, 0x4a
	.zero		1
	.zero		1


	//----- nvinfo : EIATTR_EXIT_INSTR_OFFSETS
	.align		4
        /*0058*/ 	.byte	0x04, 0x1c
        /*005a*/ 	.short	(.L_17 - .L_16)


	//   ....[0]....
.L_16:
        /*005c*/ 	.word	0x00000070


	//   ....[1]....
        /*0060*/ 	.word	0x000000f0


	//   ....[2]....
        /*0064*/ 	.word	0x00000150


	//----- nvinfo : EIATTR_CBANK_PARAM_SIZE
	.align		4
.L_17:
        /*0068*/ 	.byte	0x03, 0x19
        /*006a*/ 	.short	0x0018


	//----- nvinfo : EIATTR_PARAM_CBANK
	.align		4
        /*006c*/ 	.byte	0x04, 0x0a
        /*006e*/ 	.short	(.L_19 - .L_18)
	.align		4
.L_18:
        /*0070*/ 	.word	index@(.nv.constant0._Z21one_hot_encode_kernelPsPiii)
        /*0074*/ 	.short	0x0380
        /*0076*/ 	.short	0x0018


	//----- nvinfo : EIATTR_SW_WAR
	.align		4
.L_19:
        /*0078*/ 	.byte	0x04, 0x36
        /*007a*/ 	.short	(.L_21 - .L_20)
.L_20:
        /*007c*/ 	.word	0x00000008
.L_21:


//--------------------- .nv.callgraph             --------------------------
	.section	.nv.callgraph,"",@"SHT_CUDA_CALLGRAPH"
	.align	4
	.sectionentsize	8
	.align		4
        /*0000*/ 	.word	0x00000000
	.align		4
        /*0004*/ 	.word	0xffffffff
	.align		4
        /*0008*/ 	.word	0x00000000
	.align		4
        /*000c*/ 	.word	0xfffffffe
	.align		4
        /*0010*/ 	.word	0x00000000
	.align		4
        /*0014*/ 	.word	0xfffffffd
	.align		4
        /*0018*/ 	.word	0x00000000
	.align		4
        /*001c*/ 	.word	0xfffffffc


//--------------------- .text._Z21one_hot_encode_kernelPsPiii --------------------------
	.section	.text._Z21one_hot_encode_kernelPsPiii,"ax",@progbits
	.align	128
        .global         _Z21one_hot_encode_kernelPsPiii
        .type           _Z21one_hot_encode_kernelPsPiii,@function
        .size           _Z21one_hot_encode_kernelPsPiii,(.L_x_1 - _Z21one_hot_encode_kernelPsPiii)
        .other          _Z21one_hot_encode_kernelPsPiii,@"STO_CUDA_ENTRY STV_DEFAULT"
_Z21one_hot_encode_kernelPsPiii:
.text._Z21one_hot_encode_kernelPsPiii:
[----:B------:R-:W-:Y:S01]  /*0000*/  LDC R1, c[0x0][0x37c] ;  /* 0x0000df00ff017b82 */ /* 0x000fe20000000800 */
[----:B------:R-:W0:Y:S07]  /*0010*/  S2R R0, SR_TID.X ;  /* 0x0000000000007919 */ /* 0x000e2e0000002100 */
[----:B------:R-:W0:Y:S01]  /*0020*/  S2UR UR4, SR_CTAID.X ;  /* 0x00000000000479c3 */ /* 0x000e220000002500 */
[----:B------:R-:W1:Y:S07]  /*0030*/  LDCU UR5, c[0x0][0x390] ;  /* 0x00007200ff0577ac */ /* 0x000e6e0008000800 */
[----:B------:R-:W0:Y:S02]  /*0040*/  LDC R5, c[0x0][0x360] ;  /* 0x0000d800ff057b82 */ /* 0x000e240000000800 */
[----:B0-----:R-:W-:-:S05]  /*0050*/  IMAD R5, R5, UR4, R0 ;  /* 0x0000000405057c24 */ /* 0x001fca000f8e0200 */
[----:B-1----:R-:W-:-:S13]  /*0060*/  ISETP.GE.AND P0, PT, R5, UR5, PT ;  /* 0x0000000505007c0c */ /* 0x002fda000bf06270 */
[----:B------:R-:W-:Y:S05]  /*0070*/  @P0 EXIT ;  /* 0x000000000000094d */ /* 0x000fea0003800000 */
[----:B------:R-:W0:Y:S01]  /*0080*/  LDC.64 R2, c[0x0][0x380] ;  /* 0x0000e000ff027b82 */ /* 0x000e220000000a00 */
[----:B------:R-:W1:Y:S01]  /*0090*/  LDCU.64 UR4, c[0x0][0x358] ;  /* 0x00006b00ff0477ac */ /* 0x000e620008000a00 */
[----:B------:R-:W2:Y:S01]  /*00a0*/  LDCU UR6, c[0x0][0x394] ;  /* 0x00007280ff0677ac */ /* 0x000ea20008000800 */
[----:B0-----:R-:W-:-:S05]  /*00b0*/  IMAD.WIDE R2, R5, 0x2, R2 ;  /* 0x0000000205027825 */ /* 0x001fca00078e0202 */
[----:B-1----:R-:W2:Y:S02]  /*00c0*/  LDG.E.S16 R0, desc[UR4][R2.64] ;  /* 0x0000000402007981 */ /* 0x002ea4000c1e1700 */
[----:B--2---:R-:W-:-:S04]  /*00d0*/  ISETP.GE.AND P0, PT, R0, UR6, PT ;  /* 0x0000000600007c0c */ /* 0x004fc8000bf06270 */
[----:B------:R-:W-:-:S13]  /*00e0*/  ISETP.LT.OR P0, PT, R0, RZ, P0 ;  /* 0x000000ff0000720c */ /* 0x000fda0000701670 */
[----:B------:R-:W-:Y:S05]  /*00f0*/  @P0 EXIT ;  /* 0x000000000000094d */ /* 0x000fea0003800000 */
[----:B------:R-:W0:Y:S01]  /*0100*/  LDC.64 R2, c[0x0][0x388] ;  /* 0x0000e200ff027b82 */ /* 0x000e220000000a00 */
[----:B------:R-:W-:Y:S02]  /*0110*/  IMAD R5, R5, UR6, R0 ;  /* 0x0000000605057c24 */ /* 0x000fe4000f8e0200 */
[----:B------:R-:W-:Y:S02]  /*0120*/  HFMA2 R7, -RZ, RZ, 0, 5.9604644775390625e-08 ;  /* 0x00000001ff077431 */ /* 0x000fe400000001ff */
[----:B0-----:R-:W-:-:S05]  /*0130*/  IMAD.WIDE R2, R5, 0x4, R2 ;  /* 0x0000000405027825 */ /* 0x001fca00078e0202 */
[----:B------:R-:W-:Y:S01]  /*0140*/  STG.E desc[UR4][R2.64], R7 ;  /* 0x0000000702007986 */ /* 0x000fe2000c101904 */
[----:B------:R-:W-:Y:S05]  /*0150*/  EXIT ;  /* 0x000000000000794d */ /* 0x000fea0003800000 */
.L_x_0:
[----:B------:R-:W-:-:S00]  /*0160*/  BRA `(.L_x_0) ;  /* 0xfffffffc00fc7947 */ /* 0x000fc0000383ffff */
[----:B------:R-:W-:-:S00]  /*0170*/  NOP ;  /* 0x0000000000007918 */ /* 0x000fc00000000000 */
        /* <DEDUP_REMOVED lines=8> */
.L_x_1:


//--------------------- .nv.shared.reserved.0     --------------------------
	.section	.nv.shared.reserved.0,"aw",@nobits
	.weak		__nv_reservedSMEM_offset_0_alias
	.size		__nv_reservedSMEM_offset_0_alias, 0, 64
	.other		__nv_reservedSMEM_offset_0_alias,@"STO_CUDA_RESERVED_SHARED STV_DEFAULT"
__nv_reservedSMEM_offset_0_alias:
	.zero		0
	.zero		64


//--------------------- .nv.constant0._Z21one_hot_encode_kernelPsPiii --------------------------
	.section	.nv.constant0._Z21one_hot_encode_kernelPsPiii,"a",@progbits
	.sectionflags	@""
	.align	4
.nv.constant0._Z21one_hot_encode_kernelPsPiii:
	.zero		920


//--------------------- SYMBOLS --------------------------

	.type		.nv.reservedSmem.offset0,@object
	.size		.nv.reservedSmem.offset0,0x4
